	.headerflags	@"EF_CUDA_TEXMODE_UNIFIED EF_CUDA_64BIT_ADDRESS EF_CUDA_ACCELERATORS EF_CUDA_SM90 EF_CUDA_VIRTUAL_SM(EF_CUDA_SM90)"
	.elftype	@"ET_EXEC"


//--------------------- .nv.info                  --------------------------
	.section	.nv.info,"",@"SHT_CUDA_INFO"
	.align	4


	//----- nvinfo : EIATTR_REGCOUNT
	.align		4
        /*0000*/ 	.byte	0x04, 0x2f
        /*0002*/ 	.short	(.L_1 - .L_0)
	.align		4
.L_0:
        /*0004*/ 	.word	index@(triton_poi_fused_convolution_relu_threshold_backward_21)
        /*0008*/ 	.word	0x00000020


	//----- nvinfo : EIATTR_MIN_STACK_SIZE
	.align		4
.L_1:
        /*000c*/ 	.byte	0x04, 0x12
        /*000e*/ 	.short	(.L_3 - .L_2)
	.align		4
.L_2:
        /*0010*/ 	.word	index@(triton_poi_fused_convolution_relu_threshold_backward_21)
        /*0014*/ 	.word	0x00000000


	//----- nvinfo : EIATTR_FRAME_SIZE
	.align		4
.L_3:
        /*0018*/ 	.byte	0x04, 0x11
        /*001a*/ 	.short	(.L_5 - .L_4)
	.align		4
.L_4:
        /*001c*/ 	.word	index@(triton_poi_fused_convolution_relu_threshold_backward_21)
        /*0020*/ 	.word	0x00000000


	//----- nvinfo : EIATTR_MIN_STACK_SIZE
	.align		4
.L_5:
        /*0024*/ 	.byte	0x04, 0x12
        /*0026*/ 	.short	(.L_7 - .L_6)
	.align		4
.L_6:
        /*0028*/ 	.word	index@(triton_poi_fused_convolution_relu_threshold_backward_21)
        /*002c*/ 	.word	0x00000000
.L_7:


//--------------------- .nv.info.triton_poi_fused_convolution_relu_threshold_backward_21 --------------------------
	.section	.nv.info.triton_poi_fused_convolution_relu_threshold_backward_21,"",@"SHT_CUDA_INFO"
	.sectionflags	@""
	.align	4


	//----- nvinfo : EIATTR_CUDA_API_VERSION
	.align		4
        /*0000*/ 	.byte	0x04, 0x37
        /*0002*/ 	.short	(.L_9 - .L_8)
.L_8:
        /*0004*/ 	.word	0x0000007c


	//----- nvinfo : EIATTR_KPARAM_INFO
	.align		4
.L_9:
        /*0008*/ 	.byte	0x04, 0x17
        /*000a*/ 	.short	(.L_11 - .L_10)
.L_10:
        /*000c*/ 	.word	0x00000000
        /*0010*/ 	.short	0x0005
        /*0012*/ 	.short	0x0024
        /*0014*/ 	.byte	0x00, 0xf0, 0x11, 0x00


	//----- nvinfo : EIATTR_KPARAM_INFO
	.align		4
.L_11:
        /*0018*/ 	.byte	0x04, 0x17
        /*001a*/ 	.short	(.L_13 - .L_12)
.L_12:
        /*001c*/ 	.word	0x00000000
        /*0020*/ 	.short	0x0004
        /*0022*/ 	.short	0x0020
        /*0024*/ 	.byte	0x00, 0xf0, 0x11, 0x00


	//----- nvinfo : EIATTR_KPARAM_INFO
	.align		4
.L_13:
        /*0028*/ 	.byte	0x04, 0x17
        /*002a*/ 	.short	(.L_15 - .L_14)
.L_14:
        /*002c*/ 	.word	0x00000000
        /*0030*/ 	.short	0x0003
        /*0032*/ 	.short	0x0018
        /*0034*/ 	.byte	0x00, 0xf4, 0x21, 0x00


	//----- nvinfo : EIATTR_KPARAM_INFO
	.align		4
.L_15:
        /*0038*/ 	.byte	0x04, 0x17
        /*003a*/ 	.short	(.L_17 - .L_16)
.L_16:
        /*003c*/ 	.word	0x00000000
        /*0040*/ 	.short	0x0002
        /*0042*/ 	.short	0x0010
        /*0044*/ 	.byte	0x00, 0xf4, 0x21, 0x00


	//----- nvinfo : EIATTR_KPARAM_INFO
	.align		4
.L_17:
        /*0048*/ 	.byte	0x04, 0x17
        /*004a*/ 	.short	(.L_19 - .L_18)
.L_18:
        /*004c*/ 	.word	0x00000000
        /*0050*/ 	.short	0x0001
        /*0052*/ 	.short	0x0008
        /*0054*/ 	.byte	0x00, 0xf4, 0x21, 0x00


	//----- nvinfo : EIATTR_KPARAM_INFO
	.align		4
.L_19:
        /*0058*/ 	.byte	0x04, 0x17
        /*005a*/ 	.short	(.L_21 - .L_20)
.L_20:
        /*005c*/ 	.word	0x00000000
        /*0060*/ 	.short	0x0000
        /*0062*/ 	.short	0x0000
        /*0064*/ 	.byte	0x00, 0xf4, 0x21, 0x00


	//----- nvinfo : EIATTR_SPARSE_MMA_MASK
	.align		4
.L_21:
        /*0068*/ 	.byte	0x03, 0x50
        /*006a*/ 	.short	0x0000


	//----- nvinfo : EIATTR_MAXREG_COUNT
	.align		4
        /*006c*/ 	.byte	0x03, 0x1b
        /*006e*/ 	.short	0x00ff


	//----- nvinfo : EIATTR_EXIT_INSTR_OFFSETS
	.align		4
        /*0070*/ 	.byte	0x04, 0x1c
        /*0072*/ 	.short	(.L_23 - .L_22)


	//   ....[0]....
.L_22:
        /*0074*/ 	.word	0x000009f0


	//   ....[1]....
        /*0078*/ 	.word	0x00000a10


	//----- nvinfo : EIATTR_REQNTID
	.align		4
.L_23:
        /*007c*/ 	.byte	0x04, 0x10
        /*007e*/ 	.short	(.L_25 - .L_24)
.L_24:
        /*0080*/ 	.word	0x00000080
        /*0084*/ 	.word	0x00000001
        /*0088*/ 	.word	0x00000001


	//----- nvinfo : EIATTR_CBANK_PARAM_SIZE
	.align		4
.L_25:
        /*008c*/ 	.byte	0x03, 0x19
        /*008e*/ 	.short	0x0028


	//----- nvinfo : EIATTR_PARAM_CBANK
	.align		4
        /*0090*/ 	.byte	0x04, 0x0a
        /*0092*/ 	.short	(.L_27 - .L_26)
	.align		4
.L_26:
        /*0094*/ 	.word	index@(.nv.constant0.triton_poi_fused_convolution_relu_threshold_backward_21)
        /*0098*/ 	.short	0x0210
        /*009a*/ 	.short	0x0028


	//----- nvinfo : EIATTR_SW_WAR
	.align		4
.L_27:
        /*009c*/ 	.byte	0x04, 0x36
        /*009e*/ 	.short	(.L_29 - .L_28)
.L_28:
        /*00a0*/ 	.word	0x00000008
.L_29:


//--------------------- .nv.callgraph             --------------------------
	.section	.nv.callgraph,"",@"SHT_CUDA_CALLGRAPH"
	.align	4
	.sectionentsize	8
	.align		4
        /*0000*/ 	.word	0x00000000
	.align		4
        /*0004*/ 	.word	0xffffffff
	.align		4
        /*0008*/ 	.word	0x00000000
	.align		4
        /*000c*/ 	.word	0xfffffffe
	.align		4
        /*0010*/ 	.word	0x00000000
	.align		4
        /*0014*/ 	.word	0xfffffffd
	.align		4
        /*0018*/ 	.word	0x00000000
	.align		4
        /*001c*/ 	.word	0xfffffffc


//--------------------- .text.triton_poi_fused_convolution_relu_threshold_backward_21 --------------------------
	.section	.text.triton_poi_fused_convolution_relu_threshold_backward_21,"ax",@progbits
	.sectionflags	@"SHF_BARRIERS=1"
	.align	128
        .global         triton_poi_fused_convolution_relu_threshold_backward_21
        .type           triton_poi_fused_convolution_relu_threshold_backward_21,@function
        .size           triton_poi_fused_convolution_relu_threshold_backward_21,(.L_x_1 - triton_poi_fused_convolution_relu_threshold_backward_21)
        .other          triton_poi_fused_convolution_relu_threshold_backward_21,@"STO_CUDA_ENTRY STV_DEFAULT"
triton_poi_fused_convolution_relu_threshold_backward_21:
.text.triton_poi_fused_convolution_relu_threshold_backward_21:
[----:B------:R-:W0:Y:S02]  /*0000*/  LDC R1, c[0x0][0x28] ;  /* 0x00000a00ff017b82 */ /* 0x000e240000000800 */
[----:B------:R-:W1:Y:S01]  /*0010*/  S2R R0, SR_CTAID.Y ;  /* 0x0000000000007919 */ /* 0x000e620000002600 */
[----:B------:R-:W2:Y:S01]  /*0020*/  LDC.64 R16, c[0x0][0x218] ;  /* 0x00008600ff107b82 */ /* 0x000ea20000000a00 */
[----:B------:R-:W-:Y:S01]  /*0030*/  ULDC.64 UR6, c[0x0][0x208] ;  /* 0x0000820000067ab9 */ /* 0x000fe20000000a00 */
[----:B------:R-:W3:Y:S01]  /*0040*/  S2R R21, SR_TID.X ;  /* 0x0000000000157919 */ /* 0x000ee20000002100 */
[----:B------:R-:W4:Y:S05]  /*0050*/  S2R R2, SR_CTAID.X ;  /* 0x0000000000027919 */ /* 0x000f2a0000002500 */
[----:B------:R-:W5:Y:S01]  /*0060*/  LDC.64 R12, c[0x0][0x210] ;  /* 0x00008400ff0c7b82 */ /* 0x000f620000000a00 */
[----:B-1----:R-:W-:-:S02]  /*0070*/  IMAD.SHL.U32 R20, R0, 0x40, RZ ;  /* 0x0000004000147824 */ /* 0x002fc400078e00ff */
[----:B---3--:R-:W-:Y:S01]  /*0080*/  IMAD.SHL.U32 R3, R21, 0x8, RZ ;  /* 0x0000000815037824 */ /* 0x008fe200078e00ff */
[----:B------:R-:W-:Y:S01]  /*0090*/  SHF.R.U32.HI R25, RZ, 0x3, R21 ;  /* 0x00000003ff197819 */ /* 0x000fe20000011615 */
[----:B----4-:R-:W-:-:S03]  /*00a0*/  IMAD.SHL.U32 R2, R2, 0x10, RZ ;  /* 0x0000001002027824 */ /* 0x010fc600078e00ff */
[----:B------:R-:W-:Y:S02]  /*00b0*/  LOP3.LUT R18, R20, 0x38, R3, 0xf8, !PT ;  /* 0x0000003814127812 */ /* 0x000fe400078ef803 */
[----:B------:R-:W-:Y:S02]  /*00c0*/  SGXT.U32 R25, R25, 0x4 ;  /* 0x000000041919781a */ /* 0x000fe40000000000 */
[----:B------:R-:W-:-:S04]  /*00d0*/  SHF.R.S32.HI R3, RZ, 0x1f, R18 ;  /* 0x0000001fff037819 */ /* 0x000fc80000011412 */
[----:B------:R-:W-:Y:S02]  /*00e0*/  LEA.HI R4, R3, R18, RZ, 0xa ;  /* 0x0000001203047211 */ /* 0x000fe400078f50ff */
[----:B------:R-:W-:Y:S02]  /*00f0*/  LOP3.LUT R3, R2, R25, RZ, 0xfc, !PT ;  /* 0x0000001902037212 */ /* 0x000fe400078efcff */
[C---:B------:R-:W-:Y:S01]  /*0100*/  LOP3.LUT R5, R4.reuse, 0xfffffc00, RZ, 0xc0, !PT ;  /* 0xfffffc0004057812 */ /* 0x040fe200078ec0ff */
[----:B------:R-:W-:Y:S01]  /*0110*/  IMAD.SHL.U32 R6, R4, 0x10, RZ ;  /* 0x0000001004067824 */ /* 0x000fe200078e00ff */
[----:B------:R-:W-:Y:S02]  /*0120*/  SHF.R.S32.HI R23, RZ, 0x19, R0 ;  /* 0x00000019ff177819 */ /* 0x000fe40000011400 */
[----:B------:R-:W-:Y:S01]  /*0130*/  ISETP.GE.AND P0, PT, R3, 0x10, PT ;  /* 0x000000100300780c */ /* 0x000fe20003f06270 */
[----:B------:R-:W-:Y:S01]  /*0140*/  IMAD.IADD R8, R18, 0x1, -R5 ;  /* 0x0000000112087824 */ /* 0x000fe200078e0a05 */
[----:B------:R-:W-:-:S02]  /*0150*/  LOP3.LUT R6, R6, 0xffffc000, RZ, 0xc0, !PT ;  /* 0xffffc00006067812 */ /* 0x000fc400078ec0ff */
[----:B------:R-:W-:Y:S02]  /*0160*/  CS2R R4, SRZ ;  /* 0x0000000000047805 */ /* 0x000fe4000001ff00 */
[----:B------:R-:W-:Y:S02]  /*0170*/  SGXT R23, R23, 0x1 ;  /* 0x000000011717781a */ /* 0x000fe40000000200 */
[----:B------:R-:W-:Y:S01]  /*0180*/  LOP3.LUT R18, R18, 0x4, RZ, 0xfc, !PT ;  /* 0x0000000412127812 */ /* 0x000fe200078efcff */
[----:B------:R-:W-:Y:S01]  /*0190*/  IMAD R19, R3, 0x400, R6 ;  /* 0x0000040003137824 */ /* 0x000fe200078e0206 */
[----:B------:R-:W-:Y:S02]  /*01a0*/  CS2R R6, SRZ ;  /* 0x0000000000067805 */ /* 0x000fe4000001ff00 */
[----:B------:R-:W-:Y:S01]  /*01b0*/  LEA.HI R23, R23, R18, RZ, 0xa ;  /* 0x0000001217177211 */ /* 0x000fe200078f50ff */
[C---:B------:R-:W-:Y:S02]  /*01c0*/  IMAD.IADD R3, R8.reuse, 0x1, R19 ;  /* 0x0000000108037824 */ /* 0x040fe400078e0213 */
[----:B--2---:R-:W-:Y:S01]  /*01d0*/  IMAD.WIDE R8, R8, 0x4, R16 ;  /* 0x0000000408087825 */ /* 0x004fe200078e0210 */
[----:B------:R-:W-:-:S03]  /*01e0*/  LOP3.LUT R23, R23, 0xfffffc00, RZ, 0xc0, !PT ;  /* 0xfffffc0017177812 */ /* 0x000fc600078ec0ff */
[----:B-----5:R-:W-:Y:S02]  /*01f0*/  IMAD.WIDE R14, R3, 0x4, R12 ;  /* 0x00000004030e7825 */ /* 0x020fe400078e020c */
[----:B------:R-:W2:Y:S02]  /*0200*/  LDG.E.EL.128 R8, desc[UR6][R8.64] ;  /* 0x0000000608087981 */ /* 0x000ea4000c2e1d00 */
[----:B------:R-:W-:Y:S02]  /*0210*/  IMAD.IADD R23, R18, 0x1, -R23 ;  /* 0x0000000112177824 */ /* 0x000fe400078e0a17 */
[----:B------:R1:W2:Y:S02]  /*0220*/  @!P0 LDG.E.EL.128 R4, desc[UR6][R14.64] ;  /* 0x000000060e048981 */ /* 0x0002a4000c2e1d00 */
[C---:B------:R-:W-:Y:S02]  /*0230*/  IMAD.IADD R27, R23.reuse, 0x1, R19 ;  /* 0x00000001171b7824 */ /* 0x040fe400078e0213 */
[----:B------:R-:W-:-:S04]  /*0240*/  IMAD.WIDE R16, R23, 0x4, R16 ;  /* 0x0000000417107825 */ /* 0x000fc800078e0210 */
[----:B------:R-:W-:Y:S01]  /*0250*/  IMAD.WIDE R26, R27, 0x4, R12 ;  /* 0x000000041b1a7825 */ /* 0x000fe200078e020c */
[----:B------:R-:W-:Y:S02]  /*0260*/  CS2R R12, SRZ ;  /* 0x00000000000c7805 */ /* 0x000fe4000001ff00 */
[----:B-1----:R-:W-:Y:S01]  /*0270*/  CS2R R14, SRZ ;  /* 0x00000000000e7805 */ /* 0x002fe2000001ff00 */
[----:B------:R-:W3:Y:S05]  /*0280*/  LDG.E.EL.128 R16, desc[UR6][R16.64] ;  /* 0x0000000610107981 */ /* 0x000eea000c2e1d00 */
[----:B------:R1:W3:Y:S01]  /*0290*/  @!P0 LDG.E.EL.128 R12, desc[UR6][R26.64] ;  /* 0x000000061a0c8981 */ /* 0x0002e2000c2e1d00 */
[----:B------:R-:W4:Y:S01]  /*02a0*/  S2UR UR5, SR_CgaCtaId ;  /* 0x00000000000579c3 */ /* 0x000f220000008800 */
[----:B------:R-:W-:Y:S01]  /*02b0*/  IMAD.SHL.U32 R0, R21, 0x80, RZ ;  /* 0x0000008015007824 */ /* 0x000fe200078e00ff */
[----:B------:R-:W-:-:S04]  /*02c0*/  UMOV UR4, 0x400 ;  /* 0x0000040000047882 */ /* 0x000fc80000000000 */
[----:B------:R-:W-:-:S04]  /*02d0*/  LOP3.LUT R0, R0, 0x380, RZ, 0xc0, !PT ;  /* 0x0000038000007812 */ /* 0x000fc800078ec0ff */
[C---:B------:R-:W-:Y:S02]  /*02e0*/  LOP3.LUT R28, R0.reuse, R25, RZ, 0xfc, !PT ;  /* 0x00000019001c7212 */ /* 0x040fe400078efcff */
[C---:B------:R-:W-:Y:S02]  /*02f0*/  LOP3.LUT R29, R0.reuse, 0x60, RZ, 0xfc, !PT ;  /* 0x00000060001d7812 */ /* 0x040fe400078efcff */
[----:B------:R-:W-:Y:S01]  /*0300*/  LOP3.LUT R25, R0, 0x70, RZ, 0xfc, !PT ;  /* 0x0000007000197812 */ /* 0x000fe200078efcff */
[----:B----4-:R-:W-:-:S06]  /*0310*/  UPRMT UR4, UR5, 0x654, UR4 ;  /* 0x0000065405047896 */ /* 0x010fcc0008000004 */
[----:B-1----:R-:W-:-:S05]  /*0320*/  LEA.HI R27, R0, UR4, RZ, 0x1e ;  /* 0x00000004001b7c11 */ /* 0x002fca000f8ff0ff */
[----:B------:R-:W-:Y:S01]  /*0330*/  IMAD R27, R28, 0x4, R27 ;  /* 0x000000041c1b7824 */ /* 0x000fe200078e021b */
[----:B------:R-:W-:Y:S02]  /*0340*/  LEA.HI R29, R29, UR4, RZ, 0x1e ;  /* 0x000000041d1d7c11 */ /* 0x000fe4000f8ff0ff */
[----:B------:R-:W-:-:S03]  /*0350*/  LEA.HI R25, R25, UR4, RZ, 0x1e ;  /* 0x0000000419197c11 */ /* 0x000fc6000f8ff0ff */
[----:B------:R-:W-:Y:S01]  /*0360*/  IMAD R29, R28, 0x4, R29 ;  /* 0x000000041c1d7824 */ /* 0x000fe200078e021d */
[----:B--2---:R-:W-:Y:S01]  /*0370*/  FSETP.GEU.AND P4, PT, R6, -R10, PT ;  /* 0x8000000a0600720b */ /* 0x004fe20003f8e000 */
[----:B------:R-:W-:Y:S01]  /*0380*/  FADD R23, R10, R6 ;  /* 0x000000060a177221 */ /* 0x000fe20000000000 */
[----:B------:R-:W-:Y:S01]  /*0390*/  LOP3.LUT R6, R0, 0x10, RZ, 0xfc, !PT ;  /* 0x0000001000067812 */ /* 0x000fe200078efcff */
[----:B------:R-:W-:Y:S01]  /*03a0*/  FADD R24, R8, R4 ;  /* 0x0000000408187221 */ /* 0x000fe20000000000 */
[----:B------:R-:W-:Y:S01]  /*03b0*/  FSETP.GEU.AND P1, PT, R7, -R11, PT ;  /* 0x8000000b0700720b */ /* 0x000fe20003f2e000 */
[----:B------:R-:W-:Y:S01]  /*03c0*/  FADD R7, R11, R7 ;  /* 0x000000070b077221 */ /* 0x000fe20000000000 */
[----:B------:R-:W-:Y:S01]  /*03d0*/  FSETP.GEU.AND P2, PT, R4, -R8, PT ;  /* 0x800000080400720b */ /* 0x000fe20003f4e000 */
[----:B------:R-:W-:Y:S01]  /*03e0*/  FADD R22, R9, R5 ;  /* 0x0000000509167221 */ /* 0x000fe20000000000 */
[C---:B------:R-:W-:Y:S02]  /*03f0*/  LOP3.LUT R8, R0.reuse, 0x20, RZ, 0xfc, !PT ;  /* 0x0000002000087812 */ /* 0x040fe400078efcff */
[----:B------:R-:W-:-:S02]  /*0400*/  LOP3.LUT R11, R0, 0x30, RZ, 0xfc, !PT ;  /* 0x00000030000b7812 */ /* 0x000fc400078efcff */
[C---:B------:R-:W-:Y:S02]  /*0410*/  LOP3.LUT R10, R0.reuse, 0x40, RZ, 0xfc, !PT ;  /* 0x00000040000a7812 */ /* 0x040fe400078efcff */
[----:B------:R-:W-:Y:S02]  /*0420*/  LOP3.LUT R4, R0, 0x50, RZ, 0xfc, !PT ;  /* 0x0000005000047812 */ /* 0x000fe400078efcff */
[----:B------:R-:W-:Y:S02]  /*0430*/  LEA.HI R0, R6, UR4, RZ, 0x1e ;  /* 0x0000000406007c11 */ /* 0x000fe4000f8ff0ff */
[----:B------:R-:W-:Y:S02]  /*0440*/  FSETP.GEU.AND P3, PT, R5, -R9, PT ;  /* 0x800000090500720b */ /* 0x000fe40003f6e000 */
[----:B------:R-:W-:Y:S01]  /*0450*/  FSEL R24, R24, RZ, P2 ;  /* 0x000000ff18187208 */ /* 0x000fe20001000000 */
[----:B------:R-:W-:Y:S01]  /*0460*/  IMAD R0, R28, 0x4, R0 ;  /* 0x000000041c007824 */ /* 0x000fe200078e0200 */
[----:B------:R-:W-:-:S02]  /*0470*/  FSEL R22, R22, RZ, P3 ;  /* 0x000000ff16167208 */ /* 0x000fc40001800000 */
[----:B------:R-:W-:Y:S01]  /*0480*/  LEA.HI R6, R8, UR4, RZ, 0x1e ;  /* 0x0000000408067c11 */ /* 0x000fe2000f8ff0ff */
[----:B------:R-:W-:Y:S01]  /*0490*/  STS [R27], R24 ;  /* 0x000000181b007388 */ /* 0x000fe20000000800 */
[----:B------:R-:W-:Y:S02]  /*04a0*/  LEA.HI R11, R11, UR4, RZ, 0x1e ;  /* 0x000000040b0b7c11 */ /* 0x000fe4000f8ff0ff */
[----:B------:R-:W-:Y:S01]  /*04b0*/  LEA.HI R10, R10, UR4, RZ, 0x1e ;  /* 0x000000040a0a7c11 */ /* 0x000fe2000f8ff0ff */
[----:B------:R1:W-:Y:S01]  /*04c0*/  STS [R0+0x40], R22 ;  /* 0x0000401600007388 */ /* 0x0003e20000000800 */
[----:B------:R-:W-:Y:S02]  /*04d0*/  LEA.HI R4, R4, UR4, RZ, 0x1e ;  /* 0x0000000404047c11 */ /* 0x000fe4000f8ff0ff */
[----:B------:R-:W-:Y:S02]  /*04e0*/  FSEL R23, R23, RZ, P4 ;  /* 0x000000ff17177208 */ /* 0x000fe40002000000 */
[----:B---3--:R-:W-:Y:S01]  /*04f0*/  FSETP.GEU.AND P3, PT, R13, -R17, PT ;  /* 0x800000110d00720b */ /* 0x008fe20003f6e000 */
[----:B------:R-:W-:Y:S01]  /*0500*/  FADD R13, R17, R13 ;  /* 0x0000000d110d7221 */ /* 0x000fe20000000000 */
[----:B------:R-:W-:Y:S01]  /*0510*/  FSETP.GEU.AND P4, PT, R14, -R18, PT ;  /* 0x800000120e00720b */ /* 0x000fe20003f8e000 */
[----:B------:R-:W-:Y:S01]  /*0520*/  FADD R14, R18, R14 ;  /* 0x0000000e120e7221 */ /* 0x000fe20000000000 */
[----:B------:R-:W-:Y:S01]  /*0530*/  FSETP.GEU.AND P2, PT, R12, -R16, PT ;  /* 0x800000100c00720b */ /* 0x000fe20003f4e000 */
[----:B-1----:R-:W-:Y:S01]  /*0540*/  FADD R0, R16, R12 ;  /* 0x0000000c10007221 */ /* 0x002fe20000000000 */
[----:B------:R-:W-:Y:S01]  /*0550*/  FSETP.GEU.AND P5, PT, R15, -R19, PT ;  /* 0x800000130f00720b */ /* 0x000fe20003fae000 */
[----:B------:R-:W-:-:S02]  /*0560*/  IMAD R6, R28, 0x4, R6 ;  /* 0x000000041c067824 */ /* 0x000fc400078e0206 */
[----:B------:R-:W-:Y:S01]  /*0570*/  FADD R15, R19, R15 ;  /* 0x0000000f130f7221 */ /* 0x000fe20000000000 */
[C---:B------:R-:W-:Y:S01]  /*0580*/  IMAD R11, R28.reuse, 0x4, R11 ;  /* 0x000000041c0b7824 */ /* 0x040fe200078e020b */
[----:B------:R-:W-:Y:S01]  /*0590*/  FSEL R12, R7, RZ, P1 ;  /* 0x000000ff070c7208 */ /* 0x000fe20000800000 */
[----:B------:R-:W-:Y:S01]  /*05a0*/  IMAD R10, R28, 0x4, R10 ;  /* 0x000000041c0a7824 */ /* 0x000fe200078e020a */
[----:B------:R-:W-:Y:S01]  /*05b0*/  FSEL R0, R0, RZ, P2 ;  /* 0x000000ff00007208 */ /* 0x000fe20001000000 */
[C---:B------:R-:W-:Y:S01]  /*05c0*/  IMAD R4, R28.reuse, 0x4, R4 ;  /* 0x000000041c047824 */ /* 0x040fe200078e0204 */
[----:B------:R-:W-:Y:S01]  /*05d0*/  FSEL R13, R13, RZ, P3 ;  /* 0x000000ff0d0d7208 */ /* 0x000fe20001800000 */
[----:B------:R-:W-:Y:S01]  /*05e0*/  IMAD R28, R28, 0x4, R25 ;  /* 0x000000041c1c7824 */ /* 0x000fe200078e0219 */
[----:B------:R-:W-:Y:S01]  /*05f0*/  FSEL R14, R14, RZ, P4 ;  /* 0x000000ff0e0e7208 */ /* 0x000fe20002000000 */
[----:B------:R-:W-:Y:S01]  /*0600*/  IMAD.SHL.U32 R25, R21, 0x4, RZ ;  /* 0x0000000415197824 */ /* 0x000fe200078e00ff */
[----:B------:R-:W-:Y:S01]  /*0610*/  STS [R6+0x80], R23 ;  /* 0x0000801706007388 */ /* 0x000fe20000000800 */
[----:B------:R-:W-:Y:S01]  /*0620*/  FSEL R15, R15, RZ, P5 ;  /* 0x000000ff0f0f7208 */ /* 0x000fe20002800000 */
[----:B------:R-:W1:Y:S02]  /*0630*/  LDC.64 R16, c[0x0][0x220] ;  /* 0x00008800ff107b82 */ /* 0x000e640000000a00 */
[----:B------:R2:W-:Y:S01]  /*0640*/  STS [R11+0xc0], R12 ;  /* 0x0000c00c0b007388 */ /* 0x0005e20000000800 */
[----:B------:R-:W-:-:S03]  /*0650*/  LOP3.LUT R26, R25, 0x1fc, RZ, 0xc0, !PT ;  /* 0x000001fc191a7812 */ /* 0x000fc600078ec0ff */
[----:B------:R-:W-:Y:S04]  /*0660*/  STS [R10+0x100], R0 ;  /* 0x000100000a007388 */ /* 0x000fe80000000800 */
[----:B------:R1:W-:Y:S01]  /*0670*/  STS [R4+0x140], R13 ;  /* 0x0001400d04007388 */ /* 0x0003e20000000800 */
[----:B------:R-:W-:-:S03]  /*0680*/  LOP3.LUT R5, R26, 0x200, RZ, 0xfc, !PT ;  /* 0x000002001a057812 */ /* 0x000fc600078efcff */
[----:B------:R-:W-:Y:S04]  /*0690*/  STS [R29+0x180], R14 ;  /* 0x0001800e1d007388 */ /* 0x000fe80000000800 */
[----:B------:R3:W-:Y:S01]  /*06a0*/  STS [R28+0x1c0], R15 ;  /* 0x0001c00f1c007388 */ /* 0x0007e20000000800 */
[----:B------:R-:W-:-:S04]  /*06b0*/  SHF.R.U32.HI R5, RZ, 0x2, R5 ;  /* 0x00000002ff057819 */ /* 0x000fc80000011605 */
[----:B------:R-:W-:Y:S02]  /*06c0*/  LOP3.LUT R8, R5, 0xfc, RZ, 0xc0, !PT ;  /* 0x000000fc05087812 */ /* 0x000fe400078ec0ff */
[----:B------:R-:W-:-:S03]  /*06d0*/  LOP3.LUT R5, R21, 0x7c, RZ, 0xc0, !PT ;  /* 0x0000007c15057812 */ /* 0x000fc600078ec0ff */
[----:B------:R-:W-:Y:S02]  /*06e0*/  VIADD R9, R8, UR4 ;  /* 0x0000000408097c36 */ /* 0x000fe40008000000 */
[----:B------:R-:W-:Y:S01]  /*06f0*/  VIADD R5, R5, UR4 ;  /* 0x0000000405057c36 */ /* 0x000fe20008000000 */
[----:B------:R-:W-:Y:S01]  /*0700*/  SHF.R.U32.HI R19, RZ, 0x2, R21 ;  /* 0x00000002ff137819 */ /* 0x000fe20000011615 */
[----:B------:R-:W-:Y:S02]  /*0710*/  ULDC.64 UR4, c[0x0][0x228] ;  /* 0x00008a0000047ab9 */ /* 0x000fe40000000a00 */
[C---:B------:R-:W-:Y:S01]  /*0720*/  IMAD R27, R26.reuse, 0x4, R5 ;  /* 0x000000041a1b7824 */ /* 0x040fe200078e0205 */
[----:B------:R-:W-:Y:S01]  /*0730*/  BAR.SYNC.DEFER_BLOCKING 0x0 ;  /* 0x0000000000007b1d */ /* 0x000fe20000010000 */
[----:B------:R-:W-:Y:S01]  /*0740*/  IMAD R26, R26, 0x4, R9 ;  /* 0x000000041a1a7824 */ /* 0x000fe200078e0209 */
[----:B------:R-:W-:-:S04]  /*0750*/  SGXT.U32 R19, R19, 0x5 ;  /* 0x000000051313781a */ /* 0x000fc80000000000 */
[----:B------:R-:W-:Y:S04]  /*0760*/  LDS R4, [R27] ;  /* 0x000000001b047984 */ /* 0x000fe80000000800 */
[----:B------:R-:W-:Y:S04]  /*0770*/  LDS R5, [R27+0x4] ;  /* 0x000004001b057984 */ /* 0x000fe80000000800 */
[----:B------:R-:W-:Y:S04]  /*0780*/  LDS R6, [R27+0x8] ;  /* 0x000008001b067984 */ /* 0x000fe80000000800 */
[----:B------:R-:W4:Y:S04]  /*0790*/  LDS R7, [R27+0xc] ;  /* 0x00000c001b077984 */ /* 0x000f280000000800 */
[----:B------:R-:W-:Y:S04]  /*07a0*/  LDS R8, [R26+0x800] ;  /* 0x000800001a087984 */ /* 0x000fe80000000800 */
[----:B------:R-:W-:Y:S04]  /*07b0*/  LDS R9, [R26+0x804] ;  /* 0x000804001a097984 */ /* 0x000fe80000000800 */
[----:B------:R-:W-:Y:S04]  /*07c0*/  LDS R10, [R26+0x808] ;  /* 0x000808001a0a7984 */ /* 0x000fe80000000800 */
[----:B------:R-:W5:Y:S01]  /*07d0*/  LDS R11, [R26+0x80c] ;  /* 0x00080c001a0b7984 */ /* 0x000f620000000800 */
[----:B------:R-:W-:-:S02]  /*07e0*/  FSETP.GTU.AND P1, PT, R24, RZ, PT ;  /* 0x000000ff1800720b */ /* 0x000fc40003f2c000 */
[----:B------:R-:W-:Y:S02]  /*07f0*/  LOP3.LUT R2, R2, 0xc, R25, 0xf8, !PT ;  /* 0x0000000c02027812 */ /* 0x000fe400078ef819 */
[----:B------:R-:W-:Y:S02]  /*0800*/  LOP3.LUT R19, R20, R19, RZ, 0xfc, !PT ;  /* 0x0000001314137212 */ /* 0x000fe400078efcff */
[----:B------:R-:W-:Y:S02]  /*0810*/  FSETP.GTU.AND P4, PT, R12, RZ, PT ;  /* 0x000000ff0c00720b */ /* 0x000fe40003f8c000 */
[----:B------:R-:W-:Y:S02]  /*0820*/  FSETP.GTU.AND P3, PT, R23, RZ, PT ;  /* 0x000000ff1700720b */ /* 0x000fe40003f6c000 */
[----:B------:R-:W-:Y:S01]  /*0830*/  SEL R25, RZ, 0x1, P1 ;  /* 0x00000001ff197807 */ /* 0x000fe20000800000 */
[----:B------:R-:W-:Y:S01]  /*0840*/  IMAD R21, R19, 0x10, R2 ;  /* 0x0000001013157824 */ /* 0x000fe200078e0202 */
[----:B------:R-:W-:-:S02]  /*0850*/  FSETP.GTU.AND P2, PT, R22, RZ, PT ;  /* 0x000000ff1600720b */ /* 0x000fc40003f4c000 */
[----:B--2---:R-:W-:Y:S02]  /*0860*/  SEL R12, RZ, 0x1, P4 ;  /* 0x00000001ff0c7807 */ /* 0x004fe40002000000 */
[----:B------:R-:W-:Y:S02]  /*0870*/  SEL R23, RZ, 0x1, P3 ;  /* 0x00000001ff177807 */ /* 0x000fe40001800000 */
[----:B------:R-:W-:Y:S02]  /*0880*/  ISETP.GE.AND P1, PT, R2, 0x10, PT ;  /* 0x000000100200780c */ /* 0x000fe40003f26270 */
[----:B------:R-:W-:Y:S02]  /*0890*/  SEL R18, RZ, 0x1, P2 ;  /* 0x00000001ff127807 */ /* 0x000fe40001000000 */
[----:B------:R-:W-:Y:S01]  /*08a0*/  PRMT R2, R23, 0x3340, R12 ;  /* 0x0000334017027816 */ /* 0x000fe2000000000c */
[----:B------:R-:W-:Y:S01]  /*08b0*/  VIADD R23, R21, 0x200 ;  /* 0x0000020015177836 */ /* 0x000fe20000000000 */
[----:B------:R-:W-:-:S02]  /*08c0*/  FSETP.GTU.AND P2, PT, R0, RZ, PT ;  /* 0x000000ff0000720b */ /* 0x000fc40003f4c000 */
[----:B------:R-:W-:Y:S02]  /*08d0*/  FSETP.GTU.AND P3, PT, R13, RZ, PT ;  /* 0x000000ff0d00720b */ /* 0x000fe40003f6c000 */
[----:B------:R-:W-:Y:S02]  /*08e0*/  FSETP.GTU.AND P5, PT, R15, RZ, PT ;  /* 0x000000ff0f00720b */ /* 0x000fe40003fac000 */
[----:B------:R-:W-:Y:S01]  /*08f0*/  FSETP.GTU.AND P4, PT, R14, RZ, PT ;  /* 0x000000ff0e00720b */ /* 0x000fe20003f8c000 */
[----:B-1----:R-:W-:Y:S01]  /*0900*/  IMAD.WIDE R12, R21, 0x4, R16 ;  /* 0x00000004150c7825 */ /* 0x002fe200078e0210 */
[----:B------:R-:W-:Y:S02]  /*0910*/  PRMT R19, R25, 0x3340, R18 ;  /* 0x0000334019137816 */ /* 0x000fe40000000012 */
[----:B------:R-:W-:Y:S01]  /*0920*/  SEL R0, RZ, 0x1, P5 ;  /* 0x00000001ff007807 */ /* 0x000fe20002800000 */
[----:B------:R-:W-:Y:S01]  /*0930*/  IMAD.WIDE R16, R23, 0x4, R16 ;  /* 0x0000000417107825 */ /* 0x000fe200078e0210 */
[----:B---3--:R-:W-:-:S02]  /*0940*/  SEL R15, RZ, 0x1, P4 ;  /* 0x00000001ff0f7807 */ /* 0x008fc40002000000 */
[----:B------:R-:W-:Y:S02]  /*0950*/  SEL R18, RZ, 0x1, P3 ;  /* 0x00000001ff127807 */ /* 0x000fe40001800000 */
[----:B------:R-:W-:Y:S02]  /*0960*/  SEL R21, RZ, 0x1, P2 ;  /* 0x00000001ff157807 */ /* 0x000fe40001000000 */
[----:B------:R-:W-:Y:S01]  /*0970*/  IADD3 R14, P2, R3, UR4, RZ ;  /* 0x00000004030e7c10 */ /* 0x000fe2000ff5e0ff */
[----:B----4-:R1:W-:Y:S01]  /*0980*/  @!P1 STG.E.128 desc[UR6][R12.64], R4 ;  /* 0x000000040c009986 */ /* 0x0103e2000c101d06 */
[----:B------:R-:W-:Y:S02]  /*0990*/  PRMT R0, R15, 0x3340, R0 ;  /* 0x000033400f007816 */ /* 0x000fe40000000000 */
[----:B------:R-:W-:Y:S01]  /*09a0*/  PRMT R21, R21, 0x3340, R18 ;  /* 0x0000334015157816 */ /* 0x000fe20000000012 */
[----:B-----5:R1:W-:Y:S01]  /*09b0*/  @!P1 STG.E.128 desc[UR6][R16.64], R8 ;  /* 0x0000000810009986 */ /* 0x0203e2000c101d06 */
[----:B------:R-:W-:-:S02]  /*09c0*/  LEA.HI.X.SX32 R15, R3, UR5, 0x1, P2 ;  /* 0x00000005030f7c11 */ /* 0x000fc400090f0eff */
[----:B------:R-:W-:Y:S02]  /*09d0*/  PRMT R2, R19, 0x5410, R2 ;  /* 0x0000541013027816 */ /* 0x000fe40000000002 */
[----:B------:R-:W-:Y:S01]  /*09e0*/  PRMT R3, R21, 0x5410, R0 ;  /* 0x0000541015037816 */ /* 0x000fe20000000000 */
[----:B------:R-:W-:Y:S06]  /*09f0*/  @P0 EXIT ;  /* 0x000000000000094d */ /* 0x000fec0003800000 */
[----:B------:R-:W-:Y:S01]  /*0a00*/  STG.E.64 desc[UR6][R14.64], R2 ;  /* 0x000000020e007986 */ /* 0x000fe2000c101b06 */
[----:B------:R-:W-:Y:S05]  /*0a10*/  EXIT ;  /* 0x000000000000794d */ /* 0x000fea0003800000 */
.L_x_0:
[----:B------:R-:W-:-:S00]  /*0a20*/  BRA `(.L_x_0) ;  /* 0xfffffffc00fc7947 */ /* 0x000fc0000383ffff */
[----:B------:R-:W-:-:S00]  /*0a30*/  NOP ;  /* 0x0000000000007918 */ /* 0x000fc00000000000 */
        /* <DEDUP_REMOVED lines=12> */
.L_x_1:


//--------------------- .nv.shared.triton_poi_fused_convolution_relu_threshold_backward_21 --------------------------
	.section	.nv.shared.triton_poi_fused_convolution_relu_threshold_backward_21,"aw",@nobits
	.sectionflags	@""
	.align	16
	.zero		1024


//--------------------- .nv.constant0.triton_poi_fused_convolution_relu_threshold_backward_21 --------------------------
	.section	.nv.constant0.triton_poi_fused_convolution_relu_threshold_backward_21,"a",@progbits
	.sectionflags	@""
	.align	4
.nv.constant0.triton_poi_fused_convolution_relu_threshold_backward_21:
	.zero		568
